//
// Generated by NVIDIA NVVM Compiler
//
// Compiler Build ID: CL-36424714
// Cuda compilation tools, release 13.0, V13.0.88
// Based on NVVM 20.0.0
//

.version 9.0
.target sm_100
.address_size 64

	// .globl	invertKernel

.visible .entry invertKernel(
	.param .u64 .ptr .align 1 invertKernel_param_0,
	.param .u64 .ptr .align 1 invertKernel_param_1,
	.param .u32 invertKernel_param_2,
	.param .u32 invertKernel_param_3,
	.param .u32 invertKernel_param_4
)
{
	.reg .pred 	%p<2>;
	.reg .b16 	%rs<3>;
	.reg .b32 	%r<10>;
	.reg .b64 	%rd<8>;

	ld.param.u64 	%rd1, [invertKernel_param_0];
	ld.param.u64 	%rd2, [invertKernel_param_1];
	ld.param.u32 	%r2, [invertKernel_param_2];
	ld.param.u32 	%r3, [invertKernel_param_3];
	ld.param.u32 	%r4, [invertKernel_param_4];
	mov.u32 	%r5, %ctaid.x;
	mov.u32 	%r6, %ntid.x;
	mov.u32 	%r7, %tid.x;
	mad.lo.s32 	%r1, %r5, %r6, %r7;
	mul.lo.s32 	%r8, %r3, %r2;
	mul.lo.s32 	%r9, %r8, %r4;
	setp.ge.s32 	%p1, %r1, %r9;
	@%p1 bra 	$L__BB0_2;
	cvta.to.global.u64 	%rd3, %rd1;
	cvta.to.global.u64 	%rd4, %rd2;
	cvt.s64.s32 	%rd5, %r1;
	add.s64 	%rd6, %rd3, %rd5;
	ld.global.u8 	%rs1, [%rd6];
	not.b16 	%rs2, %rs1;
	add.s64 	%rd7, %rd4, %rd5;
	st.global.u8 	[%rd7], %rs2;
$L__BB0_2:
	ret;

}


// ===== COMPILED SASS (sm_100) =====

	.target	sm_100

	.elftype	@"ET_EXEC"


//--------------------- .note.nv.tkinfo           --------------------------
	.section	.note.nv.tkinfo,"",@"SHT_NOTE"
	.sectionflags	@"SHF_NOTE_NV_TKINFO"
	.tkinfo
        /*0018*/ 	.word	0x00000002
        /*0030*/ 	.string	""
        /*0030*/ 	.string	"ptxas"
        /*0030*/ 	.string	"Cuda compilation tools, release 13.0, V13.0.88"
        /*0030*/ 	.string	"Build cuda_13.0.r13.0/compiler.36424714_0"
        /*0030*/ 	.string	"-arch sm_100 -m 64 "



//--------------------- .note.nv.cuinfo           --------------------------
	.section	.note.nv.cuinfo,"",@"SHT_NOTE"
	.sectionflags	@"SHF_NOTE_NV_CUINFO"
        /*0018*/ 	.short	0x0002
        /*001a*/ 	.short	0x0064
        /*001c*/ 	.short	0x0082
	.zero		2


//--------------------- .nv.info                  --------------------------
	.section	.nv.info,"",@"SHT_CUDA_INFO"
	.align	4


	//----- nvinfo : EIATTR_REGCOUNT
	.align		4
        /*0000*/ 	.byte	0x04, 0x2f
        /*0002*/ 	.short	(.L_1 - .L_0)
	.align		4
.L_0:
        /*0004*/ 	.word	index@(invertKernel)
        /*0008*/ 	.word	0x0000000a


	//----- nvinfo : EIATTR_FRAME_SIZE
	.align		4
.L_1:
        /*000c*/ 	.byte	0x04, 0x11
        /*000e*/ 	.short	(.L_3 - .L_2)
	.align		4
.L_2:
        /*0010*/ 	.word	index@(invertKernel)
        /*0014*/ 	.word	0x00000000


	//----- nvinfo : EIATTR_MIN_STACK_SIZE
	.align		4
.L_3:
        /*0018*/ 	.byte	0x04, 0x12
        /*001a*/ 	.short	(.L_5 - .L_4)
	.align		4
.L_4:
        /*001c*/ 	.word	index@(invertKernel)
        /*0020*/ 	.word	0x00000000
.L_5:


//--------------------- .nv.compat                --------------------------
	.section	.nv.compat,"",@"SHT_CUDA_COMPAT_INFO"
	.align	4
        /*0000*/ 	.byte	0x02, 0x09, 0x00, 0x00, 0x02, 0x02, 0x01, 0x00, 0x02, 0x05, 0x05, 0x00, 0x03, 0x07, 0x01, 0x01
        /*0010*/ 	.byte	0x02, 0x03, 0x00, 0x00, 0x02, 0x06, 0x01, 0x00, 0x04, 0x0b, 0x08, 0x00, 0x09, 0x00, 0x00, 0x00
        /*0020*/ 	.byte	0x00, 0x00, 0x00, 0x00


//--------------------- .nv.info.invertKernel     --------------------------
	.section	.nv.info.invertKernel,"",@"SHT_CUDA_INFO"
	.sectionflags	@""
	.align	4


	//----- nvinfo : EIATTR_CUDA_API_VERSION
	.align		4
        /*0000*/ 	.byte	0x04, 0x37
        /*0002*/ 	.short	(.L_7 - .L_6)
.L_6:
        /*0004*/ 	.word	0x00000082


	//----- nvinfo : EIATTR_KPARAM_INFO
	.align		4
.L_7:
        /*0008*/ 	.byte	0x04, 0x17
        /*000a*/ 	.short	(.L_9 - .L_8)
.L_8:
        /*000c*/ 	.word	0x00000000
        /*0010*/ 	.short	0x0004
        /*0012*/ 	.short	0x0018
        /*0014*/ 	.byte	0x00, 0xf0, 0x11, 0x00


	//----- nvinfo : EIATTR_KPARAM_INFO
	.align		4
.L_9:
        /*0018*/ 	.byte	0x04, 0x17
        /*001a*/ 	.short	(.L_11 - .L_10)
.L_10:
        /*001c*/ 	.word	0x00000000
        /*0020*/ 	.short	0x0003
        /*0022*/ 	.short	0x0014
        /*0024*/ 	.byte	0x00, 0xf0, 0x11, 0x00


	//----- nvinfo : EIATTR_KPARAM_INFO
	.align		4
.L_11:
        /*0028*/ 	.byte	0x04, 0x17
        /*002a*/ 	.short	(.L_13 - .L_12)
.L_12:
        /*002c*/ 	.word	0x00000000
        /*0030*/ 	.short	0x0002
        /*0032*/ 	.short	0x0010
        /*0034*/ 	.byte	0x00, 0xf0, 0x11, 0x00


	//----- nvinfo : EIATTR_KPARAM_INFO
	.align		4
.L_13:
        /*0038*/ 	.byte	0x04, 0x17
        /*003a*/ 	.short	(.L_15 - .L_14)
.L_14:
        /*003c*/ 	.word	0x00000000
        /*0040*/ 	.short	0x0001
        /*0042*/ 	.short	0x0008
        /*0044*/ 	.byte	0x00, 0xf5, 0x21, 0x00


	//----- nvinfo : EIATTR_KPARAM_INFO
	.align		4
.L_15:
        /*0048*/ 	.byte	0x04, 0x17
        /*004a*/ 	.short	(.L_17 - .L_16)
.L_16:
        /*004c*/ 	.word	0x00000000
        /*0050*/ 	.short	0x0000
        /*0052*/ 	.short	0x0000
        /*0054*/ 	.byte	0x00, 0xf5, 0x21, 0x00


	//----- nvinfo : EIATTR_SPARSE_MMA_MASK
	.align		4
.L_17:
        /*0058*/ 	.byte	0x03, 0x50
        /*005a*/ 	.short	0x0000


	//----- nvinfo : EIATTR_MAXREG_COUNT
	.align		4
        /*005c*/ 	.byte	0x03, 0x1b
        /*005e*/ 	.short	0x00ff


	//----- nvinfo : EIATTR_MERCURY_ISA_VERSION
	.align		4
        /*0060*/ 	.byte	0x03, 0x5f
        /*0062*/ 	.short	0x0101


	//----- nvinfo : EIATTR_VRC_CTA_INIT_COUNT
	.align		4
        /*0064*/ 	.byte	0x02, 0x4a
	.zero		1
	.zero		1


	//----- nvinfo : EIATTR_EXIT_INSTR_OFFSETS
	.align		4
        /*0068*/ 	.byte	0x04, 0x1c
        /*006a*/ 	.short	(.L_19 - .L_18)


	//   ....[0]....
.L_18:
        /*006c*/ 	.word	0x000000a0


	//   ....[1]....
        /*0070*/ 	.word	0x00000150


	//----- nvinfo : EIATTR_CBANK_PARAM_SIZE
	.align		4
.L_19:
        /*0074*/ 	.byte	0x03, 0x19
        /*0076*/ 	.short	0x001c


	//----- nvinfo : EIATTR_PARAM_CBANK
	.align		4
        /*0078*/ 	.byte	0x04, 0x0a
        /*007a*/ 	.short	(.L_21 - .L_20)
	.align		4
.L_20:
        /*007c*/ 	.word	index@(.nv.constant0.invertKernel)
        /*0080*/ 	.short	0x0380
        /*0082*/ 	.short	0x001c


	//----- nvinfo : EIATTR_SW_WAR
	.align		4
.L_21:
        /*0084*/ 	.byte	0x04, 0x36
        /*0086*/ 	.short	(.L_23 - .L_22)
.L_22:
        /*0088*/ 	.word	0x00000008
.L_23:


//--------------------- .nv.callgraph             --------------------------
	.section	.nv.callgraph,"",@"SHT_CUDA_CALLGRAPH"
	.align	4
	.sectionentsize	8
	.align		4
        /*0000*/ 	.word	0x00000000
	.align		4
        /*0004*/ 	.word	0xffffffff
	.align		4
        /*0008*/ 	.word	0x00000000
	.align		4
        /*000c*/ 	.word	0xfffffffe
	.align		4
        /*0010*/ 	.word	0x00000000
	.align		4
        /*0014*/ 	.word	0xfffffffd
	.align		4
        /*0018*/ 	.word	0x00000000
	.align		4
        /*001c*/ 	.word	0xfffffffc


//--------------------- .text.invertKernel        --------------------------
	.section	.text.invertKernel,"ax",@progbits
	.align	128
        .global         invertKernel
        .type           invertKernel,@function
        .size           invertKernel,(.L_x_1 - invertKernel)
        .other          invertKernel,@"STO_CUDA_ENTRY STV_DEFAULT"
invertKernel:
.text.invertKernel:
[----:B------:R-:W-:Y:S01]  /*0000*/  LDC R1, c[0x0][0x37c] ;  /* 0x0000df00ff017b82 */ /* 0x000fe20000000800 */
[----:B------:R-:W0:Y:S07]  /*0010*/  S2R R3, SR_TID.X ;  /* 0x0000000000037919 */ /* 0x000e2e0000002100 */
[----:B------:R-:W0:Y:S01]  /*0020*/  S2UR UR7, SR_CTAID.X ;  /* 0x00000000000779c3 */ /* 0x000e220000002500 */
[----:B------:R-:W1:Y:S01]  /*0030*/  LDCU.64 UR4, c[0x0][0x390] ;  /* 0x00007200ff0477ac */ /* 0x000e620008000a00 */
[----:B------:R-:W2:Y:S06]  /*0040*/  LDCU UR6, c[0x0][0x398] ;  /* 0x00007300ff0677ac */ /* 0x000eac0008000800 */
[----:B------:R-:W0:Y:S01]  /*0050*/  LDC R4, c[0x0][0x360] ;  /* 0x0000d800ff047b82 */ /* 0x000e220000000800 */
[----:B-1----:R-:W-:-:S04]  /*0060*/  UIMAD UR4, UR5, UR4, URZ ;  /* 0x00000004050472a4 */ /* 0x002fc8000f8e02ff */
[----:B--2---:R-:W-:Y:S01]  /*0070*/  UIMAD UR4, UR4, UR6, URZ ;  /* 0x00000006040472a4 */ /* 0x004fe2000f8e02ff */
[----:B0-----:R-:W-:-:S05]  /*0080*/  IMAD R4, R4, UR7, R3 ;  /* 0x0000000704047c24 */ /* 0x001fca000f8e0203 */
[----:B------:R-:W-:-:S13]  /*0090*/  ISETP.GE.AND P0, PT, R4, UR4, PT ;  /* 0x0000000404007c0c */ /* 0x000fda000bf06270 */
[----:B------:R-:W-:Y:S05]  /*00a0*/  @P0 EXIT ;  /* 0x000000000000094d */ /* 0x000fea0003800000 */
[----:B------:R-:W0:Y:S01]  /*00b0*/  LDCU.128 UR8, c[0x0][0x380] ;  /* 0x00007000ff0877ac */ /* 0x000e220008000c00 */
[----:B------:R-:W-:Y:S01]  /*00c0*/  SHF.R.S32.HI R0, RZ, 0x1f, R4 ;  /* 0x0000001fff007819 */ /* 0x000fe20000011404 */
[----:B------:R-:W1:Y:S01]  /*00d0*/  LDCU.64 UR4, c[0x0][0x358] ;  /* 0x00006b00ff0477ac */ /* 0x000e620008000a00 */
[----:B0-----:R-:W-:-:S04]  /*00e0*/  IADD3 R2, P0, PT, R4, UR8, RZ ;  /* 0x0000000804027c10 */ /* 0x001fc8000ff1e0ff */
[----:B------:R-:W-:-:S05]  /*00f0*/  IADD3.X R3, PT, PT, R0, UR9, RZ, P0, !PT ;  /* 0x0000000900037c10 */ /* 0x000fca00087fe4ff */
[----:B-1----:R-:W2:Y:S01]  /*0100*/  LDG.E.U8 R2, desc[UR4][R2.64] ;  /* 0x0000000402027981 */ /* 0x002ea2000c1e1100 */
[----:B------:R-:W-:-:S04]  /*0110*/  IADD3 R4, P0, PT, R4, UR10, RZ ;  /* 0x0000000a04047c10 */ /* 0x000fc8000ff1e0ff */
[----:B------:R-:W-:Y:S02]  /*0120*/  IADD3.X R5, PT, PT, R0, UR11, RZ, P0, !PT ;  /* 0x0000000b00057c10 */ /* 0x000fe400087fe4ff */
[----:B--2---:R-:W-:-:S05]  /*0130*/  LOP3.LUT R7, RZ, R2, RZ, 0x33, !PT ;  /* 0x00000002ff077212 */ /* 0x004fca00078e33ff */
[----:B------:R-:W-:Y:S01]  /*0140*/  STG.E.U8 desc[UR4][R4.64], R7 ;  /* 0x0000000704007986 */ /* 0x000fe2000c101104 */
[----:B------:R-:W-:Y:S05]  /*0150*/  EXIT ;  /* 0x000000000000794d */ /* 0x000fea0003800000 */
.L_x_0:
[----:B------:R-:W-:-:S00]  /*0160*/  BRA `(.L_x_0) ;  /* 0xfffffffc00fc7947 */ /* 0x000fc0000383ffff */
[----:B------:R-:W-:-:S00]  /*0170*/  NOP ;  /* 0x0000000000007918 */ /* 0x000fc00000000000 */
        /* <DEDUP_REMOVED lines=8> */
.L_x_1:


//--------------------- .nv.shared.reserved.0     --------------------------
	.section	.nv.shared.reserved.0,"aw",@nobits
	.weak		__nv_reservedSMEM_offset_0_alias
	.size		__nv_reservedSMEM_offset_0_alias, 0, 64
	.other		__nv_reservedSMEM_offset_0_alias,@"STO_CUDA_RESERVED_SHARED STV_DEFAULT"
__nv_reservedSMEM_offset_0_alias:
	.zero		0
	.zero		64


//--------------------- .nv.constant0.invertKernel --------------------------
	.section	.nv.constant0.invertKernel,"a",@progbits
	.sectionflags	@""
	.align	4
.nv.constant0.invertKernel:
	.zero		924


//--------------------- SYMBOLS --------------------------

	.type		.nv.reservedSmem.offset0,@object
	.size		.nv.reservedSmem.offset0,0x4
